	.headerflags	@"EF_CUDA_TEXMODE_UNIFIED EF_CUDA_64BIT_ADDRESS EF_CUDA_SM86 EF_CUDA_VIRTUAL_SM(EF_CUDA_SM86)"
	.elftype	@"ET_EXEC"


//--------------------- .nv.info                  --------------------------
	.section	.nv.info,"",@"SHT_CUDA_INFO"
	.align	4


	//----- nvinfo : EIATTR_REGCOUNT
	.align		4
        /*0000*/ 	.byte	0x04, 0x2f
        /*0002*/ 	.short	(.L_1 - .L_0)
	.align		4
.L_0:
        /*0004*/ 	.word	index@(triton_poi_fused__to_copy_cat_11)
        /*0008*/ 	.word	0x0000001a


	//----- nvinfo : EIATTR_MIN_STACK_SIZE
	.align		4
.L_1:
        /*000c*/ 	.byte	0x04, 0x12
        /*000e*/ 	.short	(.L_3 - .L_2)
	.align		4
.L_2:
        /*0010*/ 	.word	index@(triton_poi_fused__to_copy_cat_11)
        /*0014*/ 	.word	0x00000000


	//----- nvinfo : EIATTR_FRAME_SIZE
	.align		4
.L_3:
        /*0018*/ 	.byte	0x04, 0x11
        /*001a*/ 	.short	(.L_5 - .L_4)
	.align		4
.L_4:
        /*001c*/ 	.word	index@(triton_poi_fused__to_copy_cat_11)
        /*0020*/ 	.word	0x00000000


	//----- nvinfo : EIATTR_MIN_STACK_SIZE
	.align		4
.L_5:
        /*0024*/ 	.byte	0x04, 0x12
        /*0026*/ 	.short	(.L_7 - .L_6)
	.align		4
.L_6:
        /*0028*/ 	.word	index@(triton_poi_fused__to_copy_cat_11)
        /*002c*/ 	.word	0x00000000
.L_7:


//--------------------- .nv.info.triton_poi_fused__to_copy_cat_11 --------------------------
	.section	.nv.info.triton_poi_fused__to_copy_cat_11,"",@"SHT_CUDA_INFO"
	.sectionflags	@""
	.align	4


	//----- nvinfo : EIATTR_CUDA_API_VERSION
	.align		4
        /*0000*/ 	.byte	0x04, 0x37
        /*0002*/ 	.short	(.L_9 - .L_8)
.L_8:
        /*0004*/ 	.word	0x0000007c


	//----- nvinfo : EIATTR_SW2861232_WAR
	.align		4
.L_9:
        /*0008*/ 	.byte	0x01, 0x35
	.zero		2


	//----- nvinfo : EIATTR_PARAM_CBANK
	.align		4
        /*000c*/ 	.byte	0x04, 0x0a
        /*000e*/ 	.short	(.L_11 - .L_10)
	.align		4
.L_10:
        /*0010*/ 	.word	index@(.nv.constant0.triton_poi_fused__to_copy_cat_11)
        /*0014*/ 	.short	0x0160
        /*0016*/ 	.short	0x0048


	//----- nvinfo : EIATTR_CBANK_PARAM_SIZE
	.align		4
.L_11:
        /*0018*/ 	.byte	0x03, 0x19
        /*001a*/ 	.short	0x0048


	//----- nvinfo : EIATTR_KPARAM_INFO
	.align		4
        /*001c*/ 	.byte	0x04, 0x17
        /*001e*/ 	.short	(.L_13 - .L_12)
.L_12:
        /*0020*/ 	.word	0x00000000
        /*0024*/ 	.short	0x0008
        /*0026*/ 	.short	0x0040
        /*0028*/ 	.byte	0x00, 0xf4, 0x21, 0x00


	//----- nvinfo : EIATTR_KPARAM_INFO
	.align		4
.L_13:
        /*002c*/ 	.byte	0x04, 0x17
        /*002e*/ 	.short	(.L_15 - .L_14)
.L_14:
        /*0030*/ 	.word	0x00000000
        /*0034*/ 	.short	0x0007
        /*0036*/ 	.short	0x0038
        /*0038*/ 	.byte	0x00, 0xf0, 0x11, 0x00


	//----- nvinfo : EIATTR_KPARAM_INFO
	.align		4
.L_15:
        /*003c*/ 	.byte	0x04, 0x17
        /*003e*/ 	.short	(.L_17 - .L_16)
.L_16:
        /*0040*/ 	.word	0x00000000
        /*0044*/ 	.short	0x0006
        /*0046*/ 	.short	0x0030
        /*0048*/ 	.byte	0x00, 0xf4, 0x21, 0x00


	//----- nvinfo : EIATTR_KPARAM_INFO
	.align		4
.L_17:
        /*004c*/ 	.byte	0x04, 0x17
        /*004e*/ 	.short	(.L_19 - .L_18)
.L_18:
        /*0050*/ 	.word	0x00000000
        /*0054*/ 	.short	0x0005
        /*0056*/ 	.short	0x0028
        /*0058*/ 	.byte	0x00, 0xf4, 0x21, 0x00


	//----- nvinfo : EIATTR_KPARAM_INFO
	.align		4
.L_19:
        /*005c*/ 	.byte	0x04, 0x17
        /*005e*/ 	.short	(.L_21 - .L_20)
.L_20:
        /*0060*/ 	.word	0x00000000
        /*0064*/ 	.short	0x0004
        /*0066*/ 	.short	0x0020
        /*0068*/ 	.byte	0x00, 0xf4, 0x21, 0x00


	//----- nvinfo : EIATTR_KPARAM_INFO
	.align		4
.L_21:
        /*006c*/ 	.byte	0x04, 0x17
        /*006e*/ 	.short	(.L_23 - .L_22)
.L_22:
        /*0070*/ 	.word	0x00000000
        /*0074*/ 	.short	0x0003
        /*0076*/ 	.short	0x0018
        /*0078*/ 	.byte	0x00, 0xf4, 0x21, 0x00


	//----- nvinfo : EIATTR_KPARAM_INFO
	.align		4
.L_23:
        /*007c*/ 	.byte	0x04, 0x17
        /*007e*/ 	.short	(.L_25 - .L_24)
.L_24:
        /*0080*/ 	.word	0x00000000
        /*0084*/ 	.short	0x0002
        /*0086*/ 	.short	0x0010
        /*0088*/ 	.byte	0x00, 0xf4, 0x21, 0x00


	//----- nvinfo : EIATTR_KPARAM_INFO
	.align		4
.L_25:
        /*008c*/ 	.byte	0x04, 0x17
        /*008e*/ 	.short	(.L_27 - .L_26)
.L_26:
        /*0090*/ 	.word	0x00000000
        /*0094*/ 	.short	0x0001
        /*0096*/ 	.short	0x0008
        /*0098*/ 	.byte	0x00, 0xf4, 0x21, 0x00


	//----- nvinfo : EIATTR_KPARAM_INFO
	.align		4
.L_27:
        /*009c*/ 	.byte	0x04, 0x17
        /*009e*/ 	.short	(.L_29 - .L_28)
.L_28:
        /*00a0*/ 	.word	0x00000000
        /*00a4*/ 	.short	0x0000
        /*00a6*/ 	.short	0x0000
        /*00a8*/ 	.byte	0x00, 0xf4, 0x21, 0x00


	//----- nvinfo : EIATTR_MAXREG_COUNT
	.align		4
.L_29:
        /*00ac*/ 	.byte	0x03, 0x1b
        /*00ae*/ 	.short	0x00ff


	//----- nvinfo : EIATTR_EXIT_INSTR_OFFSETS
	.align		4
        /*00b0*/ 	.byte	0x04, 0x1c
        /*00b2*/ 	.short	(.L_31 - .L_30)


	//   ....[0]....
.L_30:
        /*00b4*/ 	.word	0x000005c0


	//----- nvinfo : EIATTR_REQNTID
	.align		4
.L_31:
        /*00b8*/ 	.byte	0x04, 0x10
        /*00ba*/ 	.short	(.L_33 - .L_32)
.L_32:
        /*00bc*/ 	.word	0x00000100
        /*00c0*/ 	.word	0x00000001
        /*00c4*/ 	.word	0x00000001
.L_33:


//--------------------- .nv.callgraph             --------------------------
	.section	.nv.callgraph,"",@"SHT_CUDA_CALLGRAPH"
	.align	4
	.sectionentsize	8
	.align		4
        /*0000*/ 	.word	0x00000000
	.align		4
        /*0004*/ 	.word	0xffffffff
	.align		4
        /*0008*/ 	.word	0x00000000
	.align		4
        /*000c*/ 	.word	0xfffffffe
	.align		4
        /*0010*/ 	.word	0x00000000
	.align		4
        /*0014*/ 	.word	0xfffffffd
	.align		4
        /*0018*/ 	.word	0x00000000
	.align		4
        /*001c*/ 	.word	0xfffffffc


//--------------------- .nv.rel.action            --------------------------
	.section	.nv.rel.action,"",@"SHT_CUDA_RELOCINFO"
	.align	8
	.sectionentsize	8
        /*0000*/ 	.byte	0x73, 0x00, 0x00, 0x00, 0x00, 0x00, 0x00, 0x00, 0x00, 0x00, 0x00, 0x11, 0x25, 0x00, 0x05, 0x36


//--------------------- .nv.constant0.triton_poi_fused__to_copy_cat_11 --------------------------
	.section	.nv.constant0.triton_poi_fused__to_copy_cat_11,"a",@progbits
	.sectionflags	@""
	.align	4
.nv.constant0.triton_poi_fused__to_copy_cat_11:
	.zero		424


//--------------------- .text.triton_poi_fused__to_copy_cat_11 --------------------------
	.section	.text.triton_poi_fused__to_copy_cat_11,"ax",@progbits
	.sectioninfo	@"SHI_REGISTERS=26"
	.align	128
        .global         triton_poi_fused__to_copy_cat_11
        .type           triton_poi_fused__to_copy_cat_11,@function
        .size           triton_poi_fused__to_copy_cat_11,(.L_x_1 - triton_poi_fused__to_copy_cat_11)
        .other          triton_poi_fused__to_copy_cat_11,@"STO_CUDA_ENTRY STV_DEFAULT"
triton_poi_fused__to_copy_cat_11:
.text.triton_poi_fused__to_copy_cat_11:
[----:B------:R-:W-:Y:S02]  /*0000*/  IMAD.MOV.U32 R1, RZ, RZ, c[0x0][0x28] ;  /* 0x00000a00ff017624 */ /* 0x000fe400078e00ff */
[----:B------:R-:W0:Y:S01]  /*0010*/  S2R R0, SR_TID.X ;  /* 0x0000000000007919 */ /* 0x000e220000002100 */
[----:B------:R-:W-:Y:S01]  /*0020*/  IMAD.MOV.U32 R2, RZ, RZ, RZ ;  /* 0x000000ffff027224 */ /* 0x000fe200078e00ff */
[----:B------:R-:W-:Y:S01]  /*0030*/  CS2R R20, SRZ ;  /* 0x0000000000147805 */ /* 0x000fe2000001ff00 */
[----:B------:R-:W-:Y:S01]  /*0040*/  IMAD.MOV.U32 R19, RZ, RZ, 0x2 ;  /* 0x00000002ff137424 */ /* 0x000fe200078e00ff */
[----:B------:R-:W1:Y:S01]  /*0050*/  S2R R3, SR_CTAID.X ;  /* 0x0000000000037919 */ /* 0x000e620000002500 */
[----:B------:R-:W-:Y:S01]  /*0060*/  ULDC.64 UR4, c[0x0][0x118] ;  /* 0x0000460000047ab9 */ /* 0x000fe20000000a00 */
[----:B0-----:R-:W-:-:S05]  /*0070*/  IMAD.SHL.U32 R0, R0, 0x2, RZ ;  /* 0x0000000200007824 */ /* 0x001fca00078e00ff */
[----:B------:R-:W-:-:S04]  /*0080*/  LOP3.LUT R0, R0, 0x1fe, RZ, 0xc0, !PT ;  /* 0x000001fe00007812 */ /* 0x000fc800078ec0ff */
[----:B-1----:R-:W-:-:S05]  /*0090*/  LEA R3, R3, R0, 0x9 ;  /* 0x0000000003037211 */ /* 0x002fca00078e48ff */
[----:B------:R-:W-:-:S05]  /*00a0*/  IMAD.HI R2, R3, -0x5f5f5f5f, R2 ;  /* 0xa0a0a0a103027827 */ /* 0x000fca00078e0202 */
[----:B------:R-:W-:-:S04]  /*00b0*/  SHF.R.U32.HI R5, RZ, 0x1f, R2 ;  /* 0x0000001fff057819 */ /* 0x000fc80000011602 */
[----:B------:R-:W-:-:S04]  /*00c0*/  LEA.HI.SX32 R2, R2, R5, 0xe ;  /* 0x0000000502027211 */ /* 0x000fc800078f72ff */
[C---:B------:R-:W-:Y:S01]  /*00d0*/  PRMT R0, R2.reuse, 0x9910, RZ ;  /* 0x0000991002007816 */ /* 0x040fe200000000ff */
[----:B------:R-:W-:-:S04]  /*00e0*/  IMAD.SHL.U32 R8, R2, 0x1000, RZ ;  /* 0x0000100002087824 */ /* 0x000fc800078e00ff */
[----:B------:R-:W-:-:S05]  /*00f0*/  IMAD R0, R0, 0x2aab, RZ ;  /* 0x00002aab00007824 */ /* 0x000fca00078e02ff */
[----:B------:R-:W-:-:S04]  /*0100*/  SHF.R.S32.HI R0, RZ, 0x10, R0 ;  /* 0x00000010ff007819 */ /* 0x000fc80000011400 */
[----:B------:R-:W-:-:S04]  /*0110*/  LOP3.LUT R5, R0, 0xffff, RZ, 0xc0, !PT ;  /* 0x0000ffff00057812 */ /* 0x000fc800078ec0ff */
[----:B------:R-:W-:-:S04]  /*0120*/  SHF.R.U32.HI R0, RZ, 0x1, R5 ;  /* 0x00000001ff007819 */ /* 0x000fc80000011605 */
[----:B------:R-:W-:-:S04]  /*0130*/  LEA.HI R0, R5, R0, RZ, 0x11 ;  /* 0x0000000005007211 */ /* 0x000fc800078f88ff */
[----:B------:R-:W-:Y:S01]  /*0140*/  PRMT R4, R0, 0x9910, RZ ;  /* 0x0000991000047816 */ /* 0x000fe200000000ff */
[----:B------:R-:W-:-:S04]  /*0150*/  IMAD.HI R0, R3, 0x2aaaaaab, RZ ;  /* 0x2aaaaaab03007827 */ /* 0x000fc800078e02ff */
[----:B------:R-:W-:Y:S01]  /*0160*/  IMAD R4, R4, 0xc, RZ ;  /* 0x0000000c04047824 */ /* 0x000fe200078e02ff */
[----:B------:R-:W-:-:S04]  /*0170*/  SHF.R.U32.HI R5, RZ, 0x1f, R0 ;  /* 0x0000001fff057819 */ /* 0x000fc80000011600 */
[----:B------:R-:W-:Y:S02]  /*0180*/  LEA.HI.SX32 R7, R0, R5, 0x1c ;  /* 0x0000000500077211 */ /* 0x000fe400078fe2ff */
[----:B------:R-:W-:Y:S02]  /*0190*/  IADD3 R4, RZ, -R4, RZ ;  /* 0x80000004ff047210 */ /* 0x000fe40007ffe0ff */
[----:B------:R-:W-:Y:S01]  /*01a0*/  MOV R5, R3 ;  /* 0x0000000300057202 */ /* 0x000fe20000000f00 */
[----:B------:R-:W-:Y:S01]  /*01b0*/  IMAD.HI R0, R7, 0x78787879, RZ ;  /* 0x7878787907007827 */ /* 0x000fe200078e02ff */
[----:B------:R-:W-:-:S03]  /*01c0*/  PRMT R11, R4, 0x7710, RZ ;  /* 0x00007710040b7816 */ /* 0x000fc600000000ff */
[----:B------:R-:W-:Y:S01]  /*01d0*/  IMAD.MOV.U32 R4, RZ, RZ, RZ ;  /* 0x000000ffff047224 */ /* 0x000fe200078e00ff */
[----:B------:R-:W-:Y:S01]  /*01e0*/  SHF.R.U32.HI R9, RZ, 0x1f, R0 ;  /* 0x0000001fff097819 */ /* 0x000fe20000011600 */
[----:B------:R-:W-:Y:S02]  /*01f0*/  IMAD.IADD R6, R2, 0x1, R11 ;  /* 0x0000000102067824 */ /* 0x000fe400078e020b */
[----:B------:R-:W-:Y:S01]  /*0200*/  IMAD.HI R4, R3, -0x29d47f29, R4 ;  /* 0xd62b80d703047827 */ /* 0x000fe200078e0204 */
[----:B------:R-:W-:Y:S02]  /*0210*/  LEA.HI.SX32 R0, R0, R9, 0x15 ;  /* 0x0000000900007211 */ /* 0x000fe400078faaff */
[----:B------:R-:W-:Y:S02]  /*0220*/  PRMT R6, R6, 0x9910, RZ ;  /* 0x0000991006067816 */ /* 0x000fe400000000ff */
[----:B------:R-:W-:Y:S01]  /*0230*/  SHF.R.U32.HI R9, RZ, 0x1f, R4 ;  /* 0x0000001fff097819 */ /* 0x000fe20000011604 */
[----:B------:R-:W-:Y:S01]  /*0240*/  IMAD R5, R0, -0x1100, R7 ;  /* 0xffffef0000057824 */ /* 0x000fe200078e0207 */
[----:B------:R-:W-:-:S02]  /*0250*/  MOV R0, R6 ;  /* 0x0000000600007202 */ /* 0x000fc40000000f00 */
[----:B------:R-:W-:Y:S01]  /*0260*/  LEA.HI.SX32 R9, R4, R9, 0xa ;  /* 0x0000000904097211 */ /* 0x000fe200078f52ff */
[C---:B------:R-:W-:Y:S01]  /*0270*/  IMAD R4, R5.reuse, 0xd80, RZ ;  /* 0x00000d8005047824 */ /* 0x040fe200078e02ff */
[C---:B------:R-:W-:Y:S01]  /*0280*/  ISETP.GE.AND P0, PT, R5.reuse, 0x100, PT ;  /* 0x000001000500780c */ /* 0x040fe20003f06270 */
[----:B------:R-:W-:Y:S01]  /*0290*/  IMAD R0, R0, 0x60, RZ ;  /* 0x0000006000007824 */ /* 0x000fe200078e02ff */
[----:B------:R-:W-:Y:S01]  /*02a0*/  ISETP.GT.AND P1, PT, R5, 0xff, PT ;  /* 0x000000ff0500780c */ /* 0x000fe20003f24270 */
[C-C-:B------:R-:W-:Y:S01]  /*02b0*/  IMAD R6, R9.reuse, 0xd8000, R4.reuse ;  /* 0x000d800009067824 */ /* 0x140fe200078e0204 */
[----:B------:R-:W-:Y:S01]  /*02c0*/  LEA R14, R2, R5, 0x8 ;  /* 0x00000005020e7211 */ /* 0x000fe200078e40ff */
[----:B------:R-:W-:Y:S01]  /*02d0*/  IMAD R4, R9, 0xd80000, R4 ;  /* 0x00d8000009047824 */ /* 0x000fe200078e0204 */
[----:B------:R-:W-:Y:S01]  /*02e0*/  PRMT R10, R0, 0x9910, RZ ;  /* 0x00009910000a7816 */ /* 0x000fe200000000ff */
[----:B------:R-:W-:Y:S01]  /*02f0*/  IMAD R0, R7, -0x60, R3 ;  /* 0xffffffa007007824 */ /* 0x000fe200078e0203 */
[----:B------:R-:W-:Y:S01]  /*0300*/  SHF.R.S32.HI R9, RZ, 0x1f, R5 ;  /* 0x0000001fff097819 */ /* 0x000fe20000011405 */
[----:B------:R-:W-:Y:S01]  /*0310*/  IMAD.MOV.U32 R2, RZ, RZ, RZ ;  /* 0x000000ffff027224 */ /* 0x000fe200078e00ff */
[----:B------:R-:W-:-:S02]  /*0320*/  MOV R7, R10 ;  /* 0x0000000a00077202 */ /* 0x000fc40000000f00 */
[----:B------:R-:W-:-:S03]  /*0330*/  IADD3 R10, P2, R5, R8, RZ ;  /* 0x00000008050a7210 */ /* 0x000fc60007f5e0ff */
[----:B------:R-:W-:Y:S01]  /*0340*/  IMAD.IADD R7, R0, 0x1, R7 ;  /* 0x0000000100077824 */ /* 0x000fe200078e0207 */
[----:B------:R-:W-:Y:S02]  /*0350*/  LEA.HI.X.SX32 R5, R8, R9, 0x1, P2 ;  /* 0x0000000908057211 */ /* 0x000fe400010f0eff */
[----:B------:R-:W-:Y:S01]  /*0360*/  MOV R8, RZ ;  /* 0x000000ff00087202 */ /* 0x000fe20000000f00 */
[----:B------:R-:W-:Y:S01]  /*0370*/  IMAD.IADD R6, R7, 0x1, R6 ;  /* 0x0000000107067824 */ /* 0x000fe200078e0206 */
[----:B------:R-:W-:Y:S02]  /*0380*/  IADD3 R18, R4, -0xd8000, R7 ;  /* 0xfff2800004127810 */ /* 0x000fe40007ffe007 */
[----:B------:R-:W-:Y:S01]  /*0390*/  MOV R9, 0x4 ;  /* 0x0000000400097802 */ /* 0x000fe20000000f00 */
[----:B------:R-:W-:Y:S01]  /*03a0*/  IMAD.WIDE R12, R6, R19, c[0x0][0x160] ;  /* 0x00005800060c7625 */ /* 0x000fe200078e0213 */
[----:B------:R-:W-:-:S03]  /*03b0*/  LEA R4, P2, R10, c[0x0][0x180], 0x2 ;  /* 0x000060000a047a11 */ /* 0x000fc600078410ff */
[----:B------:R-:W-:Y:S01]  /*03c0*/  IMAD.WIDE R18, R18, R19, c[0x0][0x178] ;  /* 0x00005e0012127625 */ /* 0x000fe200078e0213 */
[----:B------:R-:W2:Y:S01]  /*03d0*/  @!P0 LDG.E R8, [R12.64] ;  /* 0x000000040c088981 */ /* 0x000ea2000c1e1900 */
[----:B------:R-:W-:Y:S02]  /*03e0*/  CS2R R22, SRZ ;  /* 0x0000000000167805 */ /* 0x000fe4000001ff00 */
[-C--:B------:R-:W-:Y:S01]  /*03f0*/  IMAD.WIDE R14, R14, R9.reuse, c[0x0][0x168] ;  /* 0x00005a000e0e7625 */ /* 0x080fe200078e0209 */
[----:B------:R-:W3:Y:S01]  /*0400*/  @P1 LDG.E R21, [R18.64] ;  /* 0x0000000412151981 */ /* 0x000ee2000c1e1900 */
[----:B------:R-:W-:Y:S01]  /*0410*/  LEA.HI.X R5, R10, c[0x0][0x184], R5, 0x2, P2 ;  /* 0x000061000a057a11 */ /* 0x000fe200010f1405 */
[----:B------:R-:W-:Y:S01]  /*0420*/  CS2R R6, SRZ ;  /* 0x0000000000067805 */ /* 0x000fe2000001ff00 */
[----:B------:R-:W-:Y:S01]  /*0430*/  CS2R R10, SRZ ;  /* 0x00000000000a7805 */ /* 0x000fe2000001ff00 */
[----:B------:R0:W4:Y:S01]  /*0440*/  @!P0 LDG.E.EL R20, [R14.64] ;  /* 0x000000040e148981 */ /* 0x000122000c2e1900 */
[----:B------:R-:W-:-:S03]  /*0450*/  IMAD.WIDE R16, R0, R9, c[0x0][0x170] ;  /* 0x00005c0000107625 */ /* 0x000fc600078e0209 */
[----:B------:R0:W5:Y:S04]  /*0460*/  @!P0 LDG.E.EL R2, [R14.64] ;  /* 0x000000040e028981 */ /* 0x000168000c2e1900 */
[----:B------:R-:W5:Y:S04]  /*0470*/  @P1 LDG.E.EL R22, [R4.64+-0x400] ;  /* 0xfffc000404161981 */ /* 0x000f68000c2e1900 */
[----:B------:R-:W5:Y:S01]  /*0480*/  @P1 LDG.E.EL R23, [R4.64+-0x400] ;  /* 0xfffc000404171981 */ /* 0x000f62000c2e1900 */
[----:B0-----:R-:W-:-:S03]  /*0490*/  IMAD.WIDE R14, R0, R9, c[0x0][0x188] ;  /* 0x00006200000e7625 */ /* 0x001fc600078e0209 */
[----:B------:R-:W5:Y:S04]  /*04a0*/  @!P0 LDG.E.EL.64 R10, [R16.64] ;  /* 0x00000004100a8981 */ /* 0x000f68000c2e1b00 */
[----:B------:R-:W5:Y:S01]  /*04b0*/  @P1 LDG.E.EL.64 R6, [R14.64] ;  /* 0x000000040e061981 */ /* 0x000f62000c2e1b00 */
[C---:B--2---:R-:W-:Y:S02]  /*04c0*/  PRMT R0, R8.reuse, 0x7632, R0 ;  /* 0x0000763208007816 */ /* 0x044fe40000000000 */
[----:B------:R-:W-:Y:S02]  /*04d0*/  SHF.L.U32 R13, R8, 0x10, RZ ;  /* 0x00000010080d7819 */ /* 0x000fe400000006ff */
[C---:B---3--:R-:W-:Y:S01]  /*04e0*/  PRMT R8, R21.reuse, 0x7632, R8 ;  /* 0x0000763215087816 */ /* 0x048fe20000000008 */
[----:B------:R-:W-:Y:S01]  /*04f0*/  IMAD.U32 R19, R0, 0x10000, RZ ;  /* 0x0001000000137824 */ /* 0x000fe200078e00ff */
[----:B------:R-:W-:-:S03]  /*0500*/  SHF.L.U32 R21, R21, 0x10, RZ ;  /* 0x0000001015157819 */ /* 0x000fc600000006ff */
[----:B------:R-:W-:Y:S01]  /*0510*/  IMAD.U32 R8, R8, 0x10000, RZ ;  /* 0x0001000008087824 */ /* 0x000fe200078e00ff */
[----:B----4-:R-:W-:Y:S01]  /*0520*/  FMUL R13, R13, R20 ;  /* 0x000000140d0d7220 */ /* 0x010fe20000400000 */
[----:B-----5:R-:W-:Y:S01]  /*0530*/  FMUL R2, R19, R2 ;  /* 0x0000000213027220 */ /* 0x020fe20000400000 */
[----:B------:R-:W-:Y:S01]  /*0540*/  FMUL R21, R21, R22 ;  /* 0x0000001615157220 */ /* 0x000fe20000400000 */
[----:B------:R-:W-:Y:S01]  /*0550*/  FMUL R8, R8, R23 ;  /* 0x0000001708087220 */ /* 0x000fe20000400000 */
[----:B------:R-:W-:Y:S01]  /*0560*/  FMUL R10, R13, R10 ;  /* 0x0000000a0d0a7220 */ /* 0x000fe20000400000 */
[----:B------:R-:W-:Y:S01]  /*0570*/  FMUL R11, R2, R11 ;  /* 0x0000000b020b7220 */ /* 0x000fe20000400000 */
[----:B------:R-:W-:Y:S01]  /*0580*/  IMAD.WIDE R2, R3, R9, c[0x0][0x190] ;  /* 0x0000640003027625 */ /* 0x000fe200078e0209 */
[----:B------:R-:W-:Y:S01]  /*0590*/  @P0 FMUL R10, R21, R6 ;  /* 0x00000006150a0220 */ /* 0x000fe20000400000 */
[----:B------:R-:W-:-:S05]  /*05a0*/  @P0 FMUL R11, R8, R7 ;  /* 0x00000007080b0220 */ /* 0x000fca0000400000 */
[----:B------:R-:W-:Y:S01]  /*05b0*/  STG.E.64 [R2.64], R10 ;  /* 0x0000000a02007986 */ /* 0x000fe2000c101b04 */
[----:B------:R-:W-:Y:S05]  /*05c0*/  EXIT ;  /* 0x000000000000794d */ /* 0x000fea0003800000 */
.L_x_0:
[----:B------:R-:W-:-:S00]  /*05d0*/  BRA `(.L_x_0) ;  /* 0xfffffff000007947 */ /* 0x000fc0000383ffff */
[----:B------:R-:W-:-:S00]  /*05e0*/  NOP ;  /* 0x0000000000007918 */ /* 0x000fc00000000000 */
        /* <DEDUP_REMOVED lines=9> */
.L_x_1:
